//
// Generated by NVIDIA NVVM Compiler
//
// Compiler Build ID: CL-36424714
// Cuda compilation tools, release 13.0, V13.0.88
// Based on NVVM 20.0.0
//

.version 9.0
.target sm_100
.address_size 64

	// .globl	_Z9addKernelPKfS0_Pfm

.visible .entry _Z9addKernelPKfS0_Pfm(
	.param .u64 .ptr .align 1 _Z9addKernelPKfS0_Pfm_param_0,
	.param .u64 .ptr .align 1 _Z9addKernelPKfS0_Pfm_param_1,
	.param .u64 .ptr .align 1 _Z9addKernelPKfS0_Pfm_param_2,
	.param .u64 _Z9addKernelPKfS0_Pfm_param_3
)
{
	.reg .pred 	%p<2>;
	.reg .b32 	%r<5>;
	.reg .b32 	%f<4>;
	.reg .b64 	%rd<13>;

	ld.param.u64 	%rd2, [_Z9addKernelPKfS0_Pfm_param_0];
	ld.param.u64 	%rd3, [_Z9addKernelPKfS0_Pfm_param_1];
	ld.param.u64 	%rd4, [_Z9addKernelPKfS0_Pfm_param_2];
	ld.param.u64 	%rd5, [_Z9addKernelPKfS0_Pfm_param_3];
	mov.u32 	%r1, %ctaid.x;
	mov.u32 	%r2, %ntid.x;
	mov.u32 	%r3, %tid.x;
	mad.lo.s32 	%r4, %r1, %r2, %r3;
	cvt.u64.u32 	%rd1, %r4;
	setp.le.u64 	%p1, %rd5, %rd1;
	@%p1 bra 	$L__BB0_2;
	cvta.to.global.u64 	%rd6, %rd2;
	cvta.to.global.u64 	%rd7, %rd3;
	cvta.to.global.u64 	%rd8, %rd4;
	shl.b64 	%rd9, %rd1, 2;
	add.s64 	%rd10, %rd6, %rd9;
	ld.global.f32 	%f1, [%rd10];
	add.s64 	%rd11, %rd7, %rd9;
	ld.global.f32 	%f2, [%rd11];
	add.f32 	%f3, %f1, %f2;
	add.s64 	%rd12, %rd8, %rd9;
	st.global.f32 	[%rd12], %f3;
$L__BB0_2:
	ret;

}


// ===== COMPILED SASS (sm_100) =====

	.target	sm_100

	.elftype	@"ET_EXEC"


//--------------------- .note.nv.tkinfo           --------------------------
	.section	.note.nv.tkinfo,"",@"SHT_NOTE"
	.sectionflags	@"SHF_NOTE_NV_TKINFO"
	.tkinfo
        /*0018*/ 	.word	0x00000002
        /*0030*/ 	.string	""
        /*0030*/ 	.string	"ptxas"
        /*0030*/ 	.string	"Cuda compilation tools, release 13.0, V13.0.88"
        /*0030*/ 	.string	"Build cuda_13.0.r13.0/compiler.36424714_0"
        /*0030*/ 	.string	"-arch sm_100 -m 64 "



//--------------------- .note.nv.cuinfo           --------------------------
	.section	.note.nv.cuinfo,"",@"SHT_NOTE"
	.sectionflags	@"SHF_NOTE_NV_CUINFO"
        /*0018*/ 	.short	0x0002
        /*001a*/ 	.short	0x0064
        /*001c*/ 	.short	0x0082
	.zero		2


//--------------------- .nv.info                  --------------------------
	.section	.nv.info,"",@"SHT_CUDA_INFO"
	.align	4


	//----- nvinfo : EIATTR_REGCOUNT
	.align		4
        /*0000*/ 	.byte	0x04, 0x2f
        /*0002*/ 	.short	(.L_1 - .L_0)
	.align		4
.L_0:
        /*0004*/ 	.word	index@(_Z9addKernelPKfS0_Pfm)
        /*0008*/ 	.word	0x0000000c


	//----- nvinfo : EIATTR_FRAME_SIZE
	.align		4
.L_1:
        /*000c*/ 	.byte	0x04, 0x11
        /*000e*/ 	.short	(.L_3 - .L_2)
	.align		4
.L_2:
        /*0010*/ 	.word	index@(_Z9addKernelPKfS0_Pfm)
        /*0014*/ 	.word	0x00000000


	//----- nvinfo : EIATTR_MIN_STACK_SIZE
	.align		4
.L_3:
        /*0018*/ 	.byte	0x04, 0x12
        /*001a*/ 	.short	(.L_5 - .L_4)
	.align		4
.L_4:
        /*001c*/ 	.word	index@(_Z9addKernelPKfS0_Pfm)
        /*0020*/ 	.word	0x00000000
.L_5:


//--------------------- .nv.compat                --------------------------
	.section	.nv.compat,"",@"SHT_CUDA_COMPAT_INFO"
	.align	4
        /*0000*/ 	.byte	0x02, 0x09, 0x00, 0x00, 0x02, 0x02, 0x01, 0x00, 0x02, 0x05, 0x05, 0x00, 0x03, 0x07, 0x01, 0x01
        /*0010*/ 	.byte	0x02, 0x03, 0x00, 0x00, 0x02, 0x06, 0x01, 0x00, 0x04, 0x0b, 0x08, 0x00, 0x09, 0x00, 0x00, 0x00
        /*0020*/ 	.byte	0x00, 0x00, 0x00, 0x00


//--------------------- .nv.info._Z9addKernelPKfS0_Pfm --------------------------
	.section	.nv.info._Z9addKernelPKfS0_Pfm,"",@"SHT_CUDA_INFO"
	.sectionflags	@""
	.align	4


	//----- nvinfo : EIATTR_CUDA_API_VERSION
	.align		4
        /*0000*/ 	.byte	0x04, 0x37
        /*0002*/ 	.short	(.L_7 - .L_6)
.L_6:
        /*0004*/ 	.word	0x00000082


	//----- nvinfo : EIATTR_KPARAM_INFO
	.align		4
.L_7:
        /*0008*/ 	.byte	0x04, 0x17
        /*000a*/ 	.short	(.L_9 - .L_8)
.L_8:
        /*000c*/ 	.word	0x00000000
        /*0010*/ 	.short	0x0003
        /*0012*/ 	.short	0x0018
        /*0014*/ 	.byte	0x00, 0xf0, 0x21, 0x00


	//----- nvinfo : EIATTR_KPARAM_INFO
	.align		4
.L_9:
        /*0018*/ 	.byte	0x04, 0x17
        /*001a*/ 	.short	(.L_11 - .L_10)
.L_10:
        /*001c*/ 	.word	0x00000000
        /*0020*/ 	.short	0x0002
        /*0022*/ 	.short	0x0010
        /*0024*/ 	.byte	0x00, 0xf5, 0x21, 0x00


	//----- nvinfo : EIATTR_KPARAM_INFO
	.align		4
.L_11:
        /*0028*/ 	.byte	0x04, 0x17
        /*002a*/ 	.short	(.L_13 - .L_12)
.L_12:
        /*002c*/ 	.word	0x00000000
        /*0030*/ 	.short	0x0001
        /*0032*/ 	.short	0x0008
        /*0034*/ 	.byte	0x00, 0xf5, 0x21, 0x00


	//----- nvinfo : EIATTR_KPARAM_INFO
	.align		4
.L_13:
        /*0038*/ 	.byte	0x04, 0x17
        /*003a*/ 	.short	(.L_15 - .L_14)
.L_14:
        /*003c*/ 	.word	0x00000000
        /*0040*/ 	.short	0x0000
        /*0042*/ 	.short	0x0000
        /*0044*/ 	.byte	0x00, 0xf5, 0x21, 0x00


	//----- nvinfo : EIATTR_SPARSE_MMA_MASK
	.align		4
.L_15:
        /*0048*/ 	.byte	0x03, 0x50
        /*004a*/ 	.short	0x0000


	//----- nvinfo : EIATTR_MAXREG_COUNT
	.align		4
        /*004c*/ 	.byte	0x03, 0x1b
        /*004e*/ 	.short	0x00ff


	//----- nvinfo : EIATTR_MERCURY_ISA_VERSION
	.align		4
        /*0050*/ 	.byte	0x03, 0x5f
        /*0052*/ 	.short	0x0101


	//----- nvinfo : EIATTR_VRC_CTA_INIT_COUNT
	.align		4
        /*0054*/ 	.byte	0x02, 0x4a
	.zero		1
	.zero		1


	//----- nvinfo : EIATTR_EXIT_INSTR_OFFSETS
	.align		4
        /*0058*/ 	.byte	0x04, 0x1c
        /*005a*/ 	.short	(.L_17 - .L_16)


	//   ....[0]....
.L_16:
        /*005c*/ 	.word	0x00000080


	//   ....[1]....
        /*0060*/ 	.word	0x00000180


	//----- nvinfo : EIATTR_CBANK_PARAM_SIZE
	.align		4
.L_17:
        /*0064*/ 	.byte	0x03, 0x19
        /*0066*/ 	.short	0x0020


	//----- nvinfo : EIATTR_PARAM_CBANK
	.align		4
        /*0068*/ 	.byte	0x04, 0x0a
        /*006a*/ 	.short	(.L_19 - .L_18)
	.align		4
.L_18:
        /*006c*/ 	.word	index@(.nv.constant0._Z9addKernelPKfS0_Pfm)
        /*0070*/ 	.short	0x0380
        /*0072*/ 	.short	0x0020


	//----- nvinfo : EIATTR_SW_WAR
	.align		4
.L_19:
        /*0074*/ 	.byte	0x04, 0x36
        /*0076*/ 	.short	(.L_21 - .L_20)
.L_20:
        /*0078*/ 	.word	0x00000008
.L_21:


//--------------------- .nv.callgraph             --------------------------
	.section	.nv.callgraph,"",@"SHT_CUDA_CALLGRAPH"
	.align	4
	.sectionentsize	8
	.align		4
        /*0000*/ 	.word	0x00000000
	.align		4
        /*0004*/ 	.word	0xffffffff
	.align		4
        /*0008*/ 	.word	0x00000000
	.align		4
        /*000c*/ 	.word	0xfffffffe
	.align		4
        /*0010*/ 	.word	0x00000000
	.align		4
        /*0014*/ 	.word	0xfffffffd
	.align		4
        /*0018*/ 	.word	0x00000000
	.align		4
        /*001c*/ 	.word	0xfffffffc


//--------------------- .text._Z9addKernelPKfS0_Pfm --------------------------
	.section	.text._Z9addKernelPKfS0_Pfm,"ax",@progbits
	.align	128
        .global         _Z9addKernelPKfS0_Pfm
        .type           _Z9addKernelPKfS0_Pfm,@function
        .size           _Z9addKernelPKfS0_Pfm,(.L_x_1 - _Z9addKernelPKfS0_Pfm)
        .other          _Z9addKernelPKfS0_Pfm,@"STO_CUDA_ENTRY STV_DEFAULT"
_Z9addKernelPKfS0_Pfm:
.text._Z9addKernelPKfS0_Pfm:
[----:B------:R-:W-:Y:S01]  /*0000*/  LDC R1, c[0x0][0x37c] ;  /* 0x0000df00ff017b82 */ /* 0x000fe20000000800 */
[----:B------:R-:W0:Y:S07]  /*0010*/  S2R R3, SR_TID.X ;  /* 0x0000000000037919 */ /* 0x000e2e0000002100 */
[----:B------:R-:W0:Y:S01]  /*0020*/  S2UR UR4, SR_CTAID.X ;  /* 0x00000000000479c3 */ /* 0x000e220000002500 */
[----:B------:R-:W1:Y:S07]  /*0030*/  LDCU.64 UR6, c[0x0][0x398] ;  /* 0x00007300ff0677ac */ /* 0x000e6e0008000a00 */
[----:B------:R-:W0:Y:S02]  /*0040*/  LDC R0, c[0x0][0x360] ;  /* 0x0000d800ff007b82 */ /* 0x000e240000000800 */
[----:B0-----:R-:W-:-:S05]  /*0050*/  IMAD R0, R0, UR4, R3 ;  /* 0x0000000400007c24 */ /* 0x001fca000f8e0203 */
[----:B-1----:R-:W-:-:S04]  /*0060*/  ISETP.GE.U32.AND P0, PT, R0, UR6, PT ;  /* 0x0000000600007c0c */ /* 0x002fc8000bf06070 */
[----:B------:R-:W-:-:S13]  /*0070*/  ISETP.GE.U32.AND.EX P0, PT, RZ, UR7, PT, P0 ;  /* 0x00000007ff007c0c */ /* 0x000fda000bf06100 */
[----:B------:R-:W-:Y:S05]  /*0080*/  @P0 EXIT ;  /* 0x000000000000094d */ /* 0x000fea0003800000 */
[----:B------:R-:W0:Y:S01]  /*0090*/  LDCU.128 UR8, c[0x0][0x380] ;  /* 0x00007000ff0877ac */ /* 0x000e220008000c00 */
[----:B------:R-:W-:Y:S01]  /*00a0*/  IMAD.SHL.U32 R6, R0, 0x4, RZ ;  /* 0x0000000400067824 */ /* 0x000fe200078e00ff */
[----:B------:R-:W-:Y:S01]  /*00b0*/  SHF.R.U32.HI R0, RZ, 0x1e, R0 ;  /* 0x0000001eff007819 */ /* 0x000fe20000011600 */
[----:B------:R-:W1:Y:S01]  /*00c0*/  LDCU.64 UR4, c[0x0][0x358] ;  /* 0x00006b00ff0477ac */ /* 0x000e620008000a00 */
[----:B------:R-:W2:Y:S02]  /*00d0*/  LDCU.64 UR6, c[0x0][0x390] ;  /* 0x00007200ff0677ac */ /* 0x000ea40008000a00 */
[C---:B0-----:R-:W-:Y:S02]  /*00e0*/  IADD3 R4, P1, PT, R6.reuse, UR10, RZ ;  /* 0x0000000a06047c10 */ /* 0x041fe4000ff3e0ff */
[----:B------:R-:W-:Y:S02]  /*00f0*/  IADD3 R2, P0, PT, R6, UR8, RZ ;  /* 0x0000000806027c10 */ /* 0x000fe4000ff1e0ff */
[----:B------:R-:W-:-:S02]  /*0100*/  IADD3.X R5, PT, PT, R0, UR11, RZ, P1, !PT ;  /* 0x0000000b00057c10 */ /* 0x000fc40008ffe4ff */
[----:B------:R-:W-:-:S04]  /*0110*/  IADD3.X R3, PT, PT, R0, UR9, RZ, P0, !PT ;  /* 0x0000000900037c10 */ /* 0x000fc800087fe4ff */
[----:B-1----:R-:W3:Y:S04]  /*0120*/  LDG.E R5, desc[UR4][R4.64] ;  /* 0x0000000404057981 */ /* 0x002ee8000c1e1900 */
[----:B------:R-:W3:Y:S01]  /*0130*/  LDG.E R2, desc[UR4][R2.64] ;  /* 0x0000000402027981 */ /* 0x000ee2000c1e1900 */
[----:B--2---:R-:W-:-:S04]  /*0140*/  IADD3 R6, P0, PT, R6, UR6, RZ ;  /* 0x0000000606067c10 */ /* 0x004fc8000ff1e0ff */
[----:B------:R-:W-:Y:S01]  /*0150*/  IADD3.X R7, PT, PT, R0, UR7, RZ, P0, !PT ;  /* 0x0000000700077c10 */ /* 0x000fe200087fe4ff */
[----:B---3--:R-:W-:-:S05]  /*0160*/  FADD R9, R2, R5 ;  /* 0x0000000502097221 */ /* 0x008fca0000000000 */
[----:B------:R-:W-:Y:S01]  /*0170*/  STG.E desc[UR4][R6.64], R9 ;  /* 0x0000000906007986 */ /* 0x000fe2000c101904 */
[----:B------:R-:W-:Y:S05]  /*0180*/  EXIT ;  /* 0x000000000000794d */ /* 0x000fea0003800000 */
.L_x_0:
[----:B------:R-:W-:-:S00]  /*0190*/  BRA `(.L_x_0) ;  /* 0xfffffffc00fc7947 */ /* 0x000fc0000383ffff */
[----:B------:R-:W-:-:S00]  /*01a0*/  NOP ;  /* 0x0000000000007918 */ /* 0x000fc00000000000 */
        /* <DEDUP_REMOVED lines=13> */
.L_x_1:


//--------------------- .nv.shared.reserved.0     --------------------------
	.section	.nv.shared.reserved.0,"aw",@nobits
	.weak		__nv_reservedSMEM_offset_0_alias
	.size		__nv_reservedSMEM_offset_0_alias, 0, 64
	.other		__nv_reservedSMEM_offset_0_alias,@"STO_CUDA_RESERVED_SHARED STV_DEFAULT"
__nv_reservedSMEM_offset_0_alias:
	.zero		0
	.zero		64


//--------------------- .nv.constant0._Z9addKernelPKfS0_Pfm --------------------------
	.section	.nv.constant0._Z9addKernelPKfS0_Pfm,"a",@progbits
	.sectionflags	@""
	.align	4
.nv.constant0._Z9addKernelPKfS0_Pfm:
	.zero		928


//--------------------- SYMBOLS --------------------------

	.type		.nv.reservedSmem.offset0,@object
	.size		.nv.reservedSmem.offset0,0x4
